//
// Generated by NVIDIA NVVM Compiler
//
// Compiler Build ID: CL-36424714
// Cuda compilation tools, release 13.0, V13.0.88
// Based on NVVM 20.0.0
//

.version 9.0
.target sm_100
.address_size 64

	// .globl	my_kernel_kernel0
// _ZZ17my_kernel_kernel0E18PaddedInput_shared has been demoted
// _ZZ17my_kernel_kernel0E18placeholder_shared has been demoted

.visible .entry my_kernel_kernel0(
	.param .u64 .ptr .align 1 my_kernel_kernel0_param_0,
	.param .u64 .ptr .align 1 my_kernel_kernel0_param_1,
	.param .u64 .ptr .align 1 my_kernel_kernel0_param_2,
	.param .u64 .ptr .align 1 my_kernel_kernel0_param_3
)
{
	.reg .pred 	%p<4>;
	.reg .b16 	%rs<7>;
	.reg .b32 	%r<32>;
	.reg .b32 	%f<81>;
	.reg .b64 	%rd<21>;
	// demoted variable
	.shared .align 4 .b8 _ZZ17my_kernel_kernel0E18PaddedInput_shared[672];
	// demoted variable
	.shared .align 4 .b8 _ZZ17my_kernel_kernel0E18placeholder_shared[6144];
	ld.param.u64 	%rd7, [my_kernel_kernel0_param_0];
	ld.param.u64 	%rd8, [my_kernel_kernel0_param_1];
	ld.param.u64 	%rd5, [my_kernel_kernel0_param_2];
	ld.param.u64 	%rd6, [my_kernel_kernel0_param_3];
	cvta.to.global.u64 	%rd9, %rd8;
	cvta.to.global.u64 	%rd1, %rd7;
	mov.u32 	%r1, %tid.x;
	cvt.u16.u32 	%rs1, %r1;
	and.b16  	%rs2, %rs1, 255;
	mul.lo.s16 	%rs3, %rs2, 171;
	shr.u16 	%rs4, %rs3, 11;
	mul.wide.u16 	%r15, %rs4, 4704;
	mov.u32 	%r2, %ctaid.x;
	mul.lo.s32 	%r16, %r2, 672;
	mul.lo.s16 	%rs5, %rs4, 12;
	sub.s16 	%rs6, %rs1, %rs5;
	cvt.u32.u16 	%r17, %rs6;
	and.b32  	%r18, %r17, 255;
	or.b32  	%r19, %r16, %r18;
	add.s32 	%r30, %r19, %r15;
	shl.b32 	%r20, %r1, 2;
	mov.u32 	%r21, _ZZ17my_kernel_kernel0E18PaddedInput_shared;
	add.s32 	%r4, %r21, %r20;
	shl.b32 	%r22, %r1, 5;
	mov.u32 	%r23, _ZZ17my_kernel_kernel0E18placeholder_shared;
	add.s32 	%r5, %r23, %r22;
	shr.u32 	%r6, %r1, 6;
	mad.lo.s32 	%r7, %r6, 48, %r21;
	shl.b32 	%r24, %r1, 1;
	and.b32  	%r8, %r24, 126;
	shl.b32 	%r25, %r1, 3;
	and.b32  	%r26, %r25, 504;
	add.s32 	%r9, %r23, %r26;
	mul.wide.u32 	%rd10, %r1, 32;
	add.s64 	%rd11, %rd10, %rd9;
	add.s64 	%rd20, %rd11, 16;
	mov.b32 	%r31, 0;
	mov.f32 	%f79, 0f00000000;
	mov.f32 	%f80, %f79;
$L__BB0_1:
	setp.gt.u32 	%p1, %r1, 167;
	bar.sync 	0;
	@%p1 bra 	$L__BB0_3;
	mul.wide.u32 	%rd12, %r30, 4;
	add.s64 	%rd13, %rd1, %rd12;
	ld.global.nc.f32 	%f6, [%rd13];
	st.shared.f32 	[%r4], %f6;
	bra.uni 	$L__BB0_4;
$L__BB0_3:
	setp.gt.u32 	%p2, %r1, 191;
	@%p2 bra 	$L__BB0_5;
$L__BB0_4:
	ld.global.nc.f32 	%f7, [%rd20+-16];
	st.shared.f32 	[%r5], %f7;
	ld.global.nc.f32 	%f8, [%rd20+-12];
	st.shared.f32 	[%r5+4], %f8;
	ld.global.nc.f32 	%f9, [%rd20+-8];
	st.shared.f32 	[%r5+8], %f9;
	ld.global.nc.f32 	%f10, [%rd20+-4];
	st.shared.f32 	[%r5+12], %f10;
	ld.global.nc.f32 	%f11, [%rd20];
	st.shared.f32 	[%r5+16], %f11;
	ld.global.nc.f32 	%f12, [%rd20+4];
	st.shared.f32 	[%r5+20], %f12;
	ld.global.nc.f32 	%f13, [%rd20+8];
	st.shared.f32 	[%r5+24], %f13;
	ld.global.nc.f32 	%f14, [%rd20+12];
	st.shared.f32 	[%r5+28], %f14;
$L__BB0_5:
	bar.sync 	0;
	ld.shared.f32 	%f15, [%r7];
	ld.shared.f32 	%f16, [%r9];
	fma.rn.f32 	%f17, %f15, %f16, %f80;
	ld.shared.f32 	%f18, [%r7+4];
	ld.shared.f32 	%f19, [%r9+512];
	fma.rn.f32 	%f20, %f18, %f19, %f17;
	ld.shared.f32 	%f21, [%r7+8];
	ld.shared.f32 	%f22, [%r9+1024];
	fma.rn.f32 	%f23, %f21, %f22, %f20;
	ld.shared.f32 	%f24, [%r7+12];
	ld.shared.f32 	%f25, [%r9+1536];
	fma.rn.f32 	%f26, %f24, %f25, %f23;
	ld.shared.f32 	%f27, [%r9+4];
	fma.rn.f32 	%f28, %f15, %f27, %f79;
	ld.shared.f32 	%f29, [%r9+516];
	fma.rn.f32 	%f30, %f18, %f29, %f28;
	ld.shared.f32 	%f31, [%r9+1028];
	fma.rn.f32 	%f32, %f21, %f31, %f30;
	ld.shared.f32 	%f33, [%r9+1540];
	fma.rn.f32 	%f34, %f24, %f33, %f32;
	ld.shared.f32 	%f35, [%r7+16];
	ld.shared.f32 	%f36, [%r9+2048];
	fma.rn.f32 	%f37, %f35, %f36, %f26;
	ld.shared.f32 	%f38, [%r7+20];
	ld.shared.f32 	%f39, [%r9+2560];
	fma.rn.f32 	%f40, %f38, %f39, %f37;
	ld.shared.f32 	%f41, [%r7+24];
	ld.shared.f32 	%f42, [%r9+3072];
	fma.rn.f32 	%f43, %f41, %f42, %f40;
	ld.shared.f32 	%f44, [%r7+28];
	ld.shared.f32 	%f45, [%r9+3584];
	fma.rn.f32 	%f46, %f44, %f45, %f43;
	ld.shared.f32 	%f47, [%r9+2052];
	fma.rn.f32 	%f48, %f35, %f47, %f34;
	ld.shared.f32 	%f49, [%r9+2564];
	fma.rn.f32 	%f50, %f38, %f49, %f48;
	ld.shared.f32 	%f51, [%r9+3076];
	fma.rn.f32 	%f52, %f41, %f51, %f50;
	ld.shared.f32 	%f53, [%r9+3588];
	fma.rn.f32 	%f54, %f44, %f53, %f52;
	ld.shared.f32 	%f55, [%r7+32];
	ld.shared.f32 	%f56, [%r9+4096];
	fma.rn.f32 	%f57, %f55, %f56, %f46;
	ld.shared.f32 	%f58, [%r7+36];
	ld.shared.f32 	%f59, [%r9+4608];
	fma.rn.f32 	%f60, %f58, %f59, %f57;
	ld.shared.f32 	%f61, [%r7+40];
	ld.shared.f32 	%f62, [%r9+5120];
	fma.rn.f32 	%f63, %f61, %f62, %f60;
	ld.shared.f32 	%f64, [%r7+44];
	ld.shared.f32 	%f65, [%r9+5632];
	fma.rn.f32 	%f80, %f64, %f65, %f63;
	ld.shared.f32 	%f66, [%r9+4100];
	fma.rn.f32 	%f67, %f55, %f66, %f54;
	ld.shared.f32 	%f68, [%r9+4612];
	fma.rn.f32 	%f69, %f58, %f68, %f67;
	ld.shared.f32 	%f70, [%r9+5124];
	fma.rn.f32 	%f71, %f61, %f70, %f69;
	ld.shared.f32 	%f72, [%r9+5636];
	fma.rn.f32 	%f79, %f64, %f72, %f71;
	add.s32 	%r31, %r31, 1;
	add.s32 	%r30, %r30, 12;
	add.s64 	%rd20, %rd20, 6144;
	setp.ne.s32 	%p3, %r31, 56;
	@%p3 bra 	$L__BB0_1;
	shl.b32 	%r27, %r2, 7;
	mad.lo.s32 	%r28, %r6, 896, %r27;
	or.b32  	%r29, %r28, %r8;
	cvta.to.global.u64 	%rd14, %rd6;
	cvta.to.global.u64 	%rd15, %rd5;
	mul.wide.u32 	%rd16, %r8, 4;
	add.s64 	%rd17, %rd14, %rd16;
	ld.global.nc.f32 	%f73, [%rd17];
	add.f32 	%f74, %f80, %f73;
	max.f32 	%f75, %f74, 0f00000000;
	mul.wide.u32 	%rd18, %r29, 4;
	add.s64 	%rd19, %rd15, %rd18;
	st.global.f32 	[%rd19], %f75;
	ld.global.nc.f32 	%f76, [%rd17+4];
	add.f32 	%f77, %f79, %f76;
	max.f32 	%f78, %f77, 0f00000000;
	st.global.f32 	[%rd19+4], %f78;
	ret;

}


// ===== COMPILED SASS (sm_100) =====

	.target	sm_100

	.elftype	@"ET_EXEC"


//--------------------- .note.nv.tkinfo           --------------------------
	.section	.note.nv.tkinfo,"",@"SHT_NOTE"
	.sectionflags	@"SHF_NOTE_NV_TKINFO"
	.tkinfo
        /*0018*/ 	.word	0x00000002
        /*0030*/ 	.string	""
        /*0030*/ 	.string	"ptxas"
        /*0030*/ 	.string	"Cuda compilation tools, release 13.0, V13.0.88"
        /*0030*/ 	.string	"Build cuda_13.0.r13.0/compiler.36424714_0"
        /*0030*/ 	.string	"-arch sm_100 -m 64 "



//--------------------- .note.nv.cuinfo           --------------------------
	.section	.note.nv.cuinfo,"",@"SHT_NOTE"
	.sectionflags	@"SHF_NOTE_NV_CUINFO"
        /*0018*/ 	.short	0x0002
        /*001a*/ 	.short	0x0064
        /*001c*/ 	.short	0x0082
	.zero		2


//--------------------- .nv.info                  --------------------------
	.section	.nv.info,"",@"SHT_CUDA_INFO"
	.align	4


	//----- nvinfo : EIATTR_REGCOUNT
	.align		4
        /*0000*/ 	.byte	0x04, 0x2f
        /*0002*/ 	.short	(.L_1 - .L_0)
	.align		4
.L_0:
        /*0004*/ 	.word	index@(my_kernel_kernel0)
        /*0008*/ 	.word	0x00000020


	//----- nvinfo : EIATTR_FRAME_SIZE
	.align		4
.L_1:
        /*000c*/ 	.byte	0x04, 0x11
        /*000e*/ 	.short	(.L_3 - .L_2)
	.align		4
.L_2:
        /*0010*/ 	.word	index@(my_kernel_kernel0)
        /*0014*/ 	.word	0x00000000


	//----- nvinfo : EIATTR_MIN_STACK_SIZE
	.align		4
.L_3:
        /*0018*/ 	.byte	0x04, 0x12
        /*001a*/ 	.short	(.L_5 - .L_4)
	.align		4
.L_4:
        /*001c*/ 	.word	index@(my_kernel_kernel0)
        /*0020*/ 	.word	0x00000000
.L_5:


//--------------------- .nv.compat                --------------------------
	.section	.nv.compat,"",@"SHT_CUDA_COMPAT_INFO"
	.align	4
        /*0000*/ 	.byte	0x02, 0x09, 0x00, 0x00, 0x02, 0x02, 0x01, 0x00, 0x02, 0x05, 0x05, 0x00, 0x03, 0x07, 0x01, 0x01
        /*0010*/ 	.byte	0x02, 0x03, 0x00, 0x00, 0x02, 0x06, 0x01, 0x00, 0x04, 0x0b, 0x08, 0x00, 0x09, 0x00, 0x00, 0x00
        /*0020*/ 	.byte	0x00, 0x00, 0x00, 0x00


//--------------------- .nv.info.my_kernel_kernel0 --------------------------
	.section	.nv.info.my_kernel_kernel0,"",@"SHT_CUDA_INFO"
	.sectionflags	@""
	.align	4


	//----- nvinfo : EIATTR_CUDA_API_VERSION
	.align		4
        /*0000*/ 	.byte	0x04, 0x37
        /*0002*/ 	.short	(.L_7 - .L_6)
.L_6:
        /*0004*/ 	.word	0x00000082


	//----- nvinfo : EIATTR_KPARAM_INFO
	.align		4
.L_7:
        /*0008*/ 	.byte	0x04, 0x17
        /*000a*/ 	.short	(.L_9 - .L_8)
.L_8:
        /*000c*/ 	.word	0x00000000
        /*0010*/ 	.short	0x0003
        /*0012*/ 	.short	0x0018
        /*0014*/ 	.byte	0x00, 0xf5, 0x21, 0x00


	//----- nvinfo : EIATTR_KPARAM_INFO
	.align		4
.L_9:
        /*0018*/ 	.byte	0x04, 0x17
        /*001a*/ 	.short	(.L_11 - .L_10)
.L_10:
        /*001c*/ 	.word	0x00000000
        /*0020*/ 	.short	0x0002
        /*0022*/ 	.short	0x0010
        /*0024*/ 	.byte	0x00, 0xf5, 0x21, 0x00


	//----- nvinfo : EIATTR_KPARAM_INFO
	.align		4
.L_11:
        /*0028*/ 	.byte	0x04, 0x17
        /*002a*/ 	.short	(.L_13 - .L_12)
.L_12:
        /*002c*/ 	.word	0x00000000
        /*0030*/ 	.short	0x0001
        /*0032*/ 	.short	0x0008
        /*0034*/ 	.byte	0x00, 0xf5, 0x21, 0x00


	//----- nvinfo : EIATTR_KPARAM_INFO
	.align		4
.L_13:
        /*0038*/ 	.byte	0x04, 0x17
        /*003a*/ 	.short	(.L_15 - .L_14)
.L_14:
        /*003c*/ 	.word	0x00000000
        /*0040*/ 	.short	0x0000
        /*0042*/ 	.short	0x0000
        /*0044*/ 	.byte	0x00, 0xf5, 0x21, 0x00


	//----- nvinfo : EIATTR_SPARSE_MMA_MASK
	.align		4
.L_15:
        /*0048*/ 	.byte	0x03, 0x50
        /*004a*/ 	.short	0x0000


	//----- nvinfo : EIATTR_MAXREG_COUNT
	.align		4
        /*004c*/ 	.byte	0x03, 0x1b
        /*004e*/ 	.short	0x00ff


	//----- nvinfo : EIATTR_NUM_BARRIERS
	.align		4
        /*0050*/ 	.byte	0x02, 0x4c
        /*0052*/ 	.byte	0x01
	.zero		1


	//----- nvinfo : EIATTR_MERCURY_ISA_VERSION
	.align		4
        /*0054*/ 	.byte	0x03, 0x5f
        /*0056*/ 	.short	0x0101


	//----- nvinfo : EIATTR_VRC_CTA_INIT_COUNT
	.align		4
        /*0058*/ 	.byte	0x02, 0x4a
	.zero		1
	.zero		1


	//----- nvinfo : EIATTR_EXIT_INSTR_OFFSETS
	.align		4
        /*005c*/ 	.byte	0x04, 0x1c
        /*005e*/ 	.short	(.L_17 - .L_16)


	//   ....[0]....
.L_16:
        /*0060*/ 	.word	0x00000780


	//----- nvinfo : EIATTR_CRS_STACK_SIZE
	.align		4
.L_17:
        /*0064*/ 	.byte	0x04, 0x1e
        /*0066*/ 	.short	(.L_19 - .L_18)
.L_18:
        /*0068*/ 	.word	0x00000000


	//----- nvinfo : EIATTR_CBANK_PARAM_SIZE
	.align		4
.L_19:
        /*006c*/ 	.byte	0x03, 0x19
        /*006e*/ 	.short	0x0020


	//----- nvinfo : EIATTR_PARAM_CBANK
	.align		4
        /*0070*/ 	.byte	0x04, 0x0a
        /*0072*/ 	.short	(.L_21 - .L_20)
	.align		4
.L_20:
        /*0074*/ 	.word	index@(.nv.constant0.my_kernel_kernel0)
        /*0078*/ 	.short	0x0380
        /*007a*/ 	.short	0x0020


	//----- nvinfo : EIATTR_SW_WAR
	.align		4
.L_21:
        /*007c*/ 	.byte	0x04, 0x36
        /*007e*/ 	.short	(.L_23 - .L_22)
.L_22:
        /*0080*/ 	.word	0x00000008
.L_23:


//--------------------- .nv.callgraph             --------------------------
	.section	.nv.callgraph,"",@"SHT_CUDA_CALLGRAPH"
	.align	4
	.sectionentsize	8
	.align		4
        /*0000*/ 	.word	0x00000000
	.align		4
        /*0004*/ 	.word	0xffffffff
	.align		4
        /*0008*/ 	.word	0x00000000
	.align		4
        /*000c*/ 	.word	0xfffffffe
	.align		4
        /*0010*/ 	.word	0x00000000
	.align		4
        /*0014*/ 	.word	0xfffffffd
	.align		4
        /*0018*/ 	.word	0x00000000
	.align		4
        /*001c*/ 	.word	0xfffffffc


//--------------------- .text.my_kernel_kernel0   --------------------------
	.section	.text.my_kernel_kernel0,"ax",@progbits
	.align	128
        .global         my_kernel_kernel0
        .type           my_kernel_kernel0,@function
        .size           my_kernel_kernel0,(.L_x_6 - my_kernel_kernel0)
        .other          my_kernel_kernel0,@"STO_CUDA_ENTRY STV_DEFAULT"
my_kernel_kernel0:
.text.my_kernel_kernel0:
[----:B------:R-:W-:Y:S01]  /*0000*/  LDC R1, c[0x0][0x37c] ;  /* 0x0000df00ff017b82 */ /* 0x000fe20000000800 */
[----:B------:R-:W0:Y:S07]  /*0010*/  S2R R0, SR_TID.X ;  /* 0x0000000000007919 */ /* 0x000e2e0000002100 */
[----:B------:R-:W1:Y:S01]  /*0020*/  LDC.64 R4, c[0x0][0x388] ;  /* 0x0000e200ff047b82 */ /* 0x000e620000000a00 */
[----:B------:R-:W-:Y:S01]  /*0030*/  UMOV UR4, 0x400 ;  /* 0x0000040000047882 */ /* 0x000fe20000000000 */
[----:B------:R-:W-:Y:S01]  /*0040*/  CS2R R20, SRZ ;  /* 0x0000000000147805 */ /* 0x000fe2000001ff00 */
[----:B------:R-:W2:Y:S01]  /*0050*/  S2R R2, SR_CTAID.X ;  /* 0x0000000000027919 */ /* 0x000ea20000002500 */
[----:B------:R-:W3:Y:S04]  /*0060*/  LDCU.64 UR8, c[0x0][0x358] ;  /* 0x00006b00ff0877ac */ /* 0x000ee80008000a00 */
[----:B------:R-:W4:Y:S01]  /*0070*/  S2UR UR5, SR_CgaCtaId ;  /* 0x00000000000579c3 */ /* 0x000f220000008800 */
[C---:B0-----:R-:W-:Y:S01]  /*0080*/  LOP3.LUT R3, R0.reuse, 0xff, RZ, 0xc0, !PT ;  /* 0x000000ff00037812 */ /* 0x041fe200078ec0ff */
[----:B-1----:R-:W-:Y:S01]  /*0090*/  IMAD.WIDE.U32 R4, R0, 0x20, R4 ;  /* 0x0000002000047825 */ /* 0x002fe200078e0004 */
[----:B----4-:R-:W-:-:S02]  /*00a0*/  ULEA UR6, UR5, UR4, 0x18 ;  /* 0x0000000405067291 */ /* 0x010fc4000f8ec0ff */
[----:B------:R-:W-:Y:S01]  /*00b0*/  UIADD3 UR4, UPT, UPT, UR4, 0x2a0, URZ ;  /* 0x000002a004047890 */ /* 0x000fe2000fffe0ff */
[----:B------:R-:W-:Y:S01]  /*00c0*/  IMAD R3, R3, 0xab, RZ ;  /* 0x000000ab03037824 */ /* 0x000fe200078e02ff */
[----:B------:R-:W-:Y:S02]  /*00d0*/  IADD3 R24, P0, PT, R4, 0x10, RZ ;  /* 0x0000001004187810 */ /* 0x000fe40007f1e0ff */
[----:B------:R-:W-:Y:S01]  /*00e0*/  ULEA UR5, UR5, UR4, 0x18 ;  /* 0x0000000405057291 */ /* 0x000fe2000f8ec0ff */
[----:B------:R-:W-:Y:S02]  /*00f0*/  SHF.L.U32 R4, R0, 0x1, RZ ;  /* 0x0000000100047819 */ /* 0x000fe400000006ff */
[----:B------:R-:W-:Y:S01]  /*0100*/  SHF.R.U32.HI R3, RZ, 0xb, R3 ;  /* 0x0000000bff037819 */ /* 0x000fe20000011603 */
[----:B------:R-:W-:Y:S01]  /*0110*/  UMOV UR4, URZ ;  /* 0x000000ff00047c82 */ /* 0x000fe20008000000 */
[----:B------:R-:W-:Y:S02]  /*0120*/  IADD3.X R25, PT, PT, RZ, R5, RZ, P0, !PT ;  /* 0x00000005ff197210 */ /* 0x000fe400007fe4ff */
[----:B------:R-:W-:-:S02]  /*0130*/  PRMT R6, R3, 0x9910, RZ ;  /* 0x0000991003067816 */ /* 0x000fc400000000ff */
[----:B------:R-:W-:Y:S02]  /*0140*/  SHF.L.U32 R5, R0, 0x3, RZ ;  /* 0x0000000300057819 */ /* 0x000fe400000006ff */
[----:B------:R-:W-:Y:S01]  /*0150*/  LOP3.LUT R4, R4, 0x7e, RZ, 0xc0, !PT ;  /* 0x0000007e04047812 */ /* 0x000fe200078ec0ff */
[----:B------:R-:W-:Y:S01]  /*0160*/  IMAD R6, R6, 0xc, RZ ;  /* 0x0000000c06067824 */ /* 0x000fe200078e02ff */
[----:B------:R-:W-:Y:S02]  /*0170*/  LOP3.LUT R5, R5, 0x1f8, RZ, 0xc0, !PT ;  /* 0x000001f805057812 */ /* 0x000fe400078ec0ff */
[C---:B------:R-:W-:Y:S02]  /*0180*/  LEA R23, R0.reuse, UR6, 0x2 ;  /* 0x0000000600177c11 */ /* 0x040fe4000f8e10ff */
[----:B------:R-:W-:Y:S02]  /*0190*/  IADD3 R6, PT, PT, RZ, -R6, RZ ;  /* 0x80000006ff067210 */ /* 0x000fe40007ffe0ff */
[----:B------:R-:W-:-:S02]  /*01a0*/  LEA R22, R0, UR5, 0x5 ;  /* 0x0000000500167c11 */ /* 0x000fc4000f8e28ff */
[----:B------:R-:W-:Y:S01]  /*01b0*/  PRMT R7, R6, 0x7710, RZ ;  /* 0x0000771006077816 */ /* 0x000fe200000000ff */
[----:B--2---:R-:W-:-:S03]  /*01c0*/  IMAD R6, R2, 0x2a0, RZ ;  /* 0x000002a002067824 */ /* 0x004fc600078e02ff */
[----:B------:R-:W-:-:S04]  /*01d0*/  IADD3 R7, PT, PT, R7, R0, RZ ;  /* 0x0000000007077210 */ /* 0x000fc80007ffe0ff */
[----:B------:R-:W-:Y:S02]  /*01e0*/  LOP3.LUT R6, R6, 0xff, R7, 0xf8, !PT ;  /* 0x000000ff06067812 */ /* 0x000fe400078ef807 */
[----:B------:R-:W-:-:S03]  /*01f0*/  SHF.R.U32.HI R7, RZ, 0x6, R0 ;  /* 0x00000006ff077819 */ /* 0x000fc60000011600 */
[----:B------:R-:W-:Y:S01]  /*0200*/  IMAD R3, R3, 0x1260, R6 ;  /* 0x0000126003037824 */ /* 0x000fe200078e0206 */
[----:B------:R-:W-:-:S05]  /*0210*/  MOV R6, UR6 ;  /* 0x0000000600067c02 */ /* 0x000fca0008000f00 */
[----:B---3--:R-:W-:-:S07]  /*0220*/  IMAD R6, R7, 0x30, R6 ;  /* 0x0000003007067824 */ /* 0x008fce00078e0206 */
.L_x_4:
[----:B------:R-:W-:Y:S01]  /*0230*/  BAR.SYNC.DEFER_BLOCKING 0x0 ;  /* 0x0000000000007b1d */ /* 0x000fe20000010000 */
[----:B------:R-:W-:-:S13]  /*0240*/  ISETP.GT.U32.AND P0, PT, R0, 0xa7, PT ;  /* 0x000000a70000780c */ /* 0x000fda0003f04070 */
[----:B------:R-:W0:Y:S02]  /*0250*/  @!P0 LDC.64 R8, c[0x0][0x380] ;  /* 0x0000e000ff088b82 */ /* 0x000e240000000a00 */
[----:B0-----:R-:W-:-:S06]  /*0260*/  @!P0 IMAD.WIDE.U32 R8, R3, 0x4, R8 ;  /* 0x0000000403088825 */ /* 0x001fcc00078e0008 */
[----:B------:R-:W2:Y:S01]  /*0270*/  @!P0 LDG.E.CONSTANT R8, desc[UR8][R8.64] ;  /* 0x0000000808088981 */ /* 0x000ea2000c1e9900 */
[----:B------:R-:W-:Y:S04]  /*0280*/  BSSY.RECONVERGENT B0, `(.L_x_0) ;  /* 0x0000012000007945 */ /* 0x000fe80003800200 */
[----:B------:R-:W-:Y:S01]  /*0290*/  BSSY.RELIABLE B1, `(.L_x_1) ;  /* 0x0000006000017945 */ /* 0x000fe20003800100 */
[----:B--2---:R0:W-:Y:S03]  /*02a0*/  @!P0 STS [R23], R8 ;  /* 0x0000000817008388 */ /* 0x0041e60000000800 */
[----:B------:R-:W-:Y:S05]  /*02b0*/  @!P0 BRA `(.L_x_2) ;  /* 0x00000000000c8947 */ /* 0x000fea0003800000 */
[----:B------:R-:W-:-:S13]  /*02c0*/  ISETP.GT.U32.AND P0, PT, R0, 0xbf, PT ;  /* 0x000000bf0000780c */ /* 0x000fda0003f04070 */
[----:B------:R-:W-:Y:S05]  /*02d0*/  @P0 BREAK.RELIABLE B1 ;  /* 0x0000000000010942 */ /* 0x000fea0003800100 */
[----:B------:R-:W-:Y:S05]  /*02e0*/  @P0 BRA `(.L_x_3) ;  /* 0x00000000002c0947 */ /* 0x000fea0003800000 */
.L_x_2:
[----:B------:R-:W-:Y:S05]  /*02f0*/  BSYNC.RELIABLE B1 ;  /* 0x0000000000017941 */ /* 0x000fea0003800100 */
.L_x_1:
[----:B0-----:R-:W2:Y:S04]  /*0300*/  LDG.E.CONSTANT R8, desc[UR8][R24.64+-0x10] ;  /* 0xfffff00818087981 */ /* 0x001ea8000c1e9900 */
[----:B------:R-:W2:Y:S04]  /*0310*/  LDG.E.CONSTANT R9, desc[UR8][R24.64+-0xc] ;  /* 0xfffff40818097981 */ /* 0x000ea8000c1e9900 */
[----:B------:R-:W2:Y:S04]  /*0320*/  LDG.E.CONSTANT R10, desc[UR8][R24.64+-0x8] ;  /* 0xfffff808180a7981 */ /* 0x000ea8000c1e9900 */
[----:B------:R-:W2:Y:S04]  /*0330*/  LDG.E.CONSTANT R11, desc[UR8][R24.64+-0x4] ;  /* 0xfffffc08180b7981 */ /* 0x000ea8000c1e9900 */
[----:B------:R-:W3:Y:S04]  /*0340*/  LDG.E.CONSTANT R12, desc[UR8][R24.64] ;  /* 0x00000008180c7981 */ /* 0x000ee8000c1e9900 */
[----:B------:R-:W3:Y:S04]  /*0350*/  LDG.E.CONSTANT R13, desc[UR8][R24.64+0x4] ;  /* 0x00000408180d7981 */ /* 0x000ee8000c1e9900 */
[----:B------:R-:W3:Y:S04]  /*0360*/  LDG.E.CONSTANT R14, desc[UR8][R24.64+0x8] ;  /* 0x00000808180e7981 */ /* 0x000ee8000c1e9900 */
[----:B------:R-:W3:Y:S04]  /*0370*/  LDG.E.CONSTANT R15, desc[UR8][R24.64+0xc] ;  /* 0x00000c08180f7981 */ /* 0x000ee8000c1e9900 */
[----:B--2---:R1:W-:Y:S04]  /*0380*/  STS.128 [R22], R8 ;  /* 0x0000000816007388 */ /* 0x0043e80000000c00 */
[----:B---3--:R1:W-:Y:S02]  /*0390*/  STS.128 [R22+0x10], R12 ;  /* 0x0000100c16007388 */ /* 0x0083e40000000c00 */
.L_x_3:
[----:B------:R-:W-:Y:S05]  /*03a0*/  BSYNC.RECONVERGENT B0 ;  /* 0x0000000000007941 */ /* 0x000fea0003800200 */
.L_x_0:
[----:B------:R-:W-:Y:S05]  /*03b0*/  WARPSYNC.ALL ;  /* 0x0000000000007948 */ /* 0x000fea0003800000 */
[----:B------:R-:W-:Y:S01]  /*03c0*/  BAR.SYNC.DEFER_BLOCKING 0x0 ;  /* 0x0000000000007b1d */ /* 0x000fe20000010000 */
[----:B------:R-:W-:Y:S01]  /*03d0*/  UIADD3 UR4, UPT, UPT, UR4, 0x1, URZ ;  /* 0x0000000104047890 */ /* 0x000fe2000fffe0ff */
[----:B------:R-:W-:Y:S02]  /*03e0*/  IADD3 R24, P0, PT, R24, 0x1800, RZ ;  /* 0x0000180018187810 */ /* 0x000fe40007f1e0ff */
[----:B------:R-:W-:Y:S01]  /*03f0*/  IADD3 R3, PT, PT, R3, 0xc, RZ ;  /* 0x0000000c03037810 */ /* 0x000fe20007ffe0ff */
[----:B------:R-:W-:Y:S01]  /*0400*/  UISETP.NE.AND UP0, UPT, UR4, 0x38, UPT ;  /* 0x000000380400788c */ /* 0x000fe2000bf05270 */
[----:B------:R-:W-:Y:S01]  /*0410*/  IADD3.X R25, PT, PT, RZ, R25, RZ, P0, !PT ;  /* 0x00000019ff197210 */ /* 0x000fe200007fe4ff */
[----:B01----:R-:W-:Y:S04]  /*0420*/  LDS.64 R8, [R5+UR5] ;  /* 0x0000000505087984 */ /* 0x003fe80008000a00 */
[----:B------:R-:W0:Y:S04]  /*0430*/  LDS.128 R12, [R6] ;  /* 0x00000000060c7984 */ /* 0x000e280000000c00 */
[----:B------:R-:W1:Y:S04]  /*0440*/  LDS.64 R10, [R5+UR5+0x200] ;  /* 0x00020005050a7984 */ /* 0x000e680008000a00 */
[----:B------:R-:W2:Y:S04]  /*0450*/  LDS.64 R16, [R5+UR5+0x400] ;  /* 0x0004000505107984 */ /* 0x000ea80008000a00 */
[----:B------:R-:W3:Y:S01]  /*0460*/  LDS.64 R18, [R5+UR5+0x600] ;  /* 0x0006000505127984 */ /* 0x000ee20008000a00 */
[C---:B0-----:R-:W-:Y:S01]  /*0470*/  FFMA R21, R12.reuse, R8, R21 ;  /* 0x000000080c157223 */ /* 0x041fe20000000015 */
[----:B------:R-:W-:-:S03]  /*0480*/  FFMA R12, R12, R9, R20 ;  /* 0x000000090c0c7223 */ /* 0x000fc60000000014 */
[----:B-1----:R-:W-:Y:S01]  /*0490*/  FFMA R27, R10, R13, R21 ;  /* 0x0000000d0a1b7223 */ /* 0x002fe20000000015 */
[----:B------:R-:W-:Y:S01]  /*04a0*/  FFMA R29, R13, R11, R12 ;  /* 0x0000000b0d1d7223 */ /* 0x000fe2000000000c */
[----:B------:R-:W-:Y:S02]  /*04b0*/  LDS.64 R20, [R5+UR5+0x800] ;  /* 0x0008000505147984 */ /* 0x000fe40008000a00 */
[----:B--2---:R-:W-:Y:S01]  /*04c0*/  FFMA R27, R16, R14, R27 ;  /* 0x0000000e101b7223 */ /* 0x004fe2000000001b */
[----:B------:R-:W-:Y:S01]  /*04d0*/  FFMA R14, R14, R17, R29 ;  /* 0x000000110e0e7223 */ /* 0x000fe2000000001d */
[----:B------:R-:W0:Y:S02]  /*04e0*/  LDS.128 R8, [R6+0x10] ;  /* 0x0000100006087984 */ /* 0x000e240000000c00 */
[----:B---3--:R-:W-:Y:S01]  /*04f0*/  FFMA R27, R18, R15, R27 ;  /* 0x0000000f121b7223 */ /* 0x008fe2000000001b */
[----:B------:R-:W-:Y:S01]  /*0500*/  FFMA R14, R15, R19, R14 ;  /* 0x000000130f0e7223 */ /* 0x000fe2000000000e */
[----:B------:R-:W1:Y:S04]  /*0510*/  LDS.64 R12, [R5+UR5+0xa00] ;  /* 0x000a0005050c7984 */ /* 0x000e680008000a00 */
[----:B------:R-:W2:Y:S04]  /*0520*/  LDS.64 R16, [R5+UR5+0xc00] ;  /* 0x000c000505107984 */ /* 0x000ea80008000a00 */
[----:B------:R-:W3:Y:S01]  /*0530*/  LDS.64 R18, [R5+UR5+0xe00] ;  /* 0x000e000505127984 */ /* 0x000ee20008000a00 */
[C---:B0-----:R-:W-:Y:S01]  /*0540*/  FFMA R27, R8.reuse, R20, R27 ;  /* 0x00000014081b7223 */ /* 0x041fe2000000001b */
[----:B------:R-:W-:-:S03]  /*0550*/  FFMA R14, R8, R21, R14 ;  /* 0x00000015080e7223 */ /* 0x000fc6000000000e */
[----:B-1----:R-:W-:Y:S01]  /*0560*/  FFMA R27, R12, R9, R27 ;  /* 0x000000090c1b7223 */ /* 0x002fe2000000001b */
[----:B------:R-:W-:Y:S02]  /*0570*/  FFMA R21, R9, R13, R14 ;  /* 0x0000000d09157223 */ /* 0x000fe4000000000e */
[----:B------:R-:W-:Y:S01]  /*0580*/  LDS.64 R8, [R5+UR5+0x1000] ;  /* 0x0010000505087984 */ /* 0x000fe20008000a00 */
[----:B--2---:R-:W-:Y:S01]  /*0590*/  FFMA R27, R16, R10, R27 ;  /* 0x0000000a101b7223 */ /* 0x004fe2000000001b */
[----:B------:R-:W-:Y:S02]  /*05a0*/  FFMA R10, R10, R17, R21 ;  /* 0x000000110a0a7223 */ /* 0x000fe40000000015 */
[----:B------:R-:W0:Y:S01]  /*05b0*/  LDS.128 R12, [R6+0x20] ;  /* 0x00002000060c7984 */ /* 0x000e220000000c00 */
[----:B---3--:R-:W-:Y:S01]  /*05c0*/  FFMA R27, R18, R11, R27 ;  /* 0x0000000b121b7223 */ /* 0x008fe2000000001b */
[----:B------:R-:W-:Y:S02]  /*05d0*/  FFMA R18, R11, R19, R10 ;  /* 0x000000130b127223 */ /* 0x000fe4000000000a */
[----:B------:R-:W1:Y:S04]  /*05e0*/  LDS.64 R16, [R5+UR5+0x1200] ;  /* 0x0012000505107984 */ /* 0x000e680008000a00 */
[----:B------:R-:W2:Y:S04]  /*05f0*/  LDS.64 R20, [R5+UR5+0x1400] ;  /* 0x0014000505147984 */ /* 0x000ea80008000a00 */
[----:B------:R-:W3:Y:S01]  /*0600*/  LDS.64 R10, [R5+UR5+0x1600] ;  /* 0x00160005050a7984 */ /* 0x000ee20008000a00 */
[C---:B0-----:R-:W-:Y:S01]  /*0610*/  FFMA R27, R12.reuse, R8, R27 ;  /* 0x000000080c1b7223 */ /* 0x041fe2000000001b */
[----:B------:R-:W-:-:S03]  /*0620*/  FFMA R18, R12, R9, R18 ;  /* 0x000000090c127223 */ /* 0x000fc60000000012 */
[----:B-1----:R-:W-:Y:S01]  /*0630*/  FFMA R27, R16, R13, R27 ;  /* 0x0000000d101b7223 */ /* 0x002fe2000000001b */
[----:B------:R-:W-:-:S03]  /*0640*/  FFMA R17, R13, R17, R18 ;  /* 0x000000110d117223 */ /* 0x000fc60000000012 */
[----:B--2---:R-:W-:Y:S01]  /*0650*/  FFMA R27, R20, R14, R27 ;  /* 0x0000000e141b7223 */ /* 0x004fe2000000001b */
[----:B------:R-:W-:-:S03]  /*0660*/  FFMA R14, R14, R21, R17 ;  /* 0x000000150e0e7223 */ /* 0x000fc60000000011 */
[----:B---3--:R-:W-:Y:S01]  /*0670*/  FFMA R21, R10, R15, R27 ;  /* 0x0000000f0a157223 */ /* 0x008fe2000000001b */
[----:B------:R-:W-:Y:S01]  /*0680*/  FFMA R20, R15, R11, R14 ;  /* 0x0000000b0f147223 */ /* 0x000fe2000000000e */
[----:B------:R-:W-:Y:S06]  /*0690*/  BRA.U UP0, `(.L_x_4) ;  /* 0xfffffff900e47547 */ /* 0x000fec000b83ffff */
[----:B------:R-:W0:Y:S08]  /*06a0*/  LDC.64 R8, c[0x0][0x398] ;  /* 0x0000e600ff087b82 */ /* 0x000e300000000a00 */
[----:B------:R-:W1:Y:S01]  /*06b0*/  LDC.64 R10, c[0x0][0x390] ;  /* 0x0000e400ff0a7b82 */ /* 0x000e620000000a00 */
[----:B0-----:R-:W-:-:S05]  /*06c0*/  IMAD.WIDE.U32 R8, R4, 0x4, R8 ;  /* 0x0000000404087825 */ /* 0x001fca00078e0008 */
[----:B------:R-:W2:Y:S04]  /*06d0*/  LDG.E.CONSTANT R0, desc[UR8][R8.64] ;  /* 0x0000000808007981 */ /* 0x000ea8000c1e9900 */
[----:B------:R-:W3:Y:S01]  /*06e0*/  LDG.E.CONSTANT R5, desc[UR8][R8.64+0x4] ;  /* 0x0000040808057981 */ /* 0x000ee2000c1e9900 */
[----:B------:R-:W-:-:S05]  /*06f0*/  IMAD R3, R7, 0x7, R2 ;  /* 0x0000000707037824 */ /* 0x000fca00078e0202 */
[----:B------:R-:W-:-:S05]  /*0700*/  LEA R3, R3, R4, 0x7 ;  /* 0x0000000403037211 */ /* 0x000fca00078e38ff */
[----:B-1----:R-:W-:-:S04]  /*0710*/  IMAD.WIDE.U32 R2, R3, 0x4, R10 ;  /* 0x0000000403027825 */ /* 0x002fc800078e000a */
[----:B--2---:R-:W-:Y:S01]  /*0720*/  FADD R0, R21, R0 ;  /* 0x0000000015007221 */ /* 0x004fe20000000000 */
[----:B---3--:R-:W-:-:S04]  /*0730*/  FADD R20, R20, R5 ;  /* 0x0000000514147221 */ /* 0x008fc80000000000 */
[----:B------:R-:W-:Y:S02]  /*0740*/  FMNMX R5, RZ, R0, !PT ;  /* 0x00000000ff057209 */ /* 0x000fe40007800000 */
[----:B------:R-:W-:-:S03]  /*0750*/  FMNMX R7, RZ, R20, !PT ;  /* 0x00000014ff077209 */ /* 0x000fc60007800000 */
[----:B------:R-:W-:Y:S04]  /*0760*/  STG.E desc[UR8][R2.64], R5 ;  /* 0x0000000502007986 */ /* 0x000fe8000c101908 */
[----:B------:R-:W-:Y:S01]  /*0770*/  STG.E desc[UR8][R2.64+0x4], R7 ;  /* 0x0000040702007986 */ /* 0x000fe2000c101908 */
[----:B------:R-:W-:Y:S05]  /*0780*/  EXIT ;  /* 0x000000000000794d */ /* 0x000fea0003800000 */
.L_x_5:
[----:B------:R-:W-:-:S00]  /*0790*/  BRA `(.L_x_5) ;  /* 0xfffffffc00fc7947 */ /* 0x000fc0000383ffff */
[----:B------:R-:W-:-:S00]  /*07a0*/  NOP ;  /* 0x0000000000007918 */ /* 0x000fc00000000000 */
        /* <DEDUP_REMOVED lines=13> */
.L_x_6:


//--------------------- .nv.shared.my_kernel_kernel0 --------------------------
	.section	.nv.shared.my_kernel_kernel0,"aw",@nobits
	.sectionflags	@""
	.align	4
.nv.shared.my_kernel_kernel0:
	.zero		7840


//--------------------- .nv.shared.reserved.0     --------------------------
	.section	.nv.shared.reserved.0,"aw",@nobits
	.weak		__nv_reservedSMEM_offset_0_alias
	.size		__nv_reservedSMEM_offset_0_alias, 0, 64
	.other		__nv_reservedSMEM_offset_0_alias,@"STO_CUDA_RESERVED_SHARED STV_DEFAULT"
__nv_reservedSMEM_offset_0_alias:
	.zero		0
	.zero		64


//--------------------- .nv.constant0.my_kernel_kernel0 --------------------------
	.section	.nv.constant0.my_kernel_kernel0,"a",@progbits
	.sectionflags	@""
	.align	4
.nv.constant0.my_kernel_kernel0:
	.zero		928


//--------------------- SYMBOLS --------------------------

	.type		.nv.reservedSmem.offset0,@object
	.size		.nv.reservedSmem.offset0,0x4
	.type		.nv.reservedSmem.cap,@object
	.size		.nv.reservedSmem.cap,0x4
